//
// Generated by NVIDIA NVVM Compiler
//
// Compiler Build ID: CL-36424714
// Cuda compilation tools, release 13.0, V13.0.88
// Based on NVVM 20.0.0
//

.version 9.0
.target sm_100
.address_size 64

	// .globl	_Z6kernelPdS_
.global .align 4 .f32 BORDER;

.visible .entry _Z6kernelPdS_(
	.param .u64 .ptr .align 1 _Z6kernelPdS__param_0,
	.param .u64 .ptr .align 1 _Z6kernelPdS__param_1
)
{
	.reg .pred 	%p<7>;
	.reg .b32 	%r<68>;
	.reg .b64 	%rd<21>;
	.reg .b64 	%fd<40>;

	ld.param.u64 	%rd3, [_Z6kernelPdS__param_0];
	ld.param.u64 	%rd2, [_Z6kernelPdS__param_1];
	cvta.to.global.u64 	%rd1, %rd3;
	mov.u32 	%r10, %tid.x;
	mov.u32 	%r11, %ctaid.x;
	mov.u32 	%r12, %ntid.x;
	mad.lo.s32 	%r1, %r11, %r12, %r10;
	mov.u32 	%r13, %tid.y;
	mov.u32 	%r14, %ctaid.y;
	mov.u32 	%r15, %ntid.y;
	mad.lo.s32 	%r2, %r14, %r15, %r13;
	mov.u32 	%r16, %tid.z;
	mov.u32 	%r17, %ctaid.z;
	mov.u32 	%r18, %ntid.z;
	mad.lo.s32 	%r3, %r17, %r18, %r16;
	add.s32 	%r19, %r1, 10;
	mul.hi.s32 	%r20, %r19, 1717986919;
	shr.u32 	%r21, %r20, 31;
	shr.s32 	%r22, %r20, 2;
	add.s32 	%r23, %r22, %r21;
	mul.lo.s32 	%r24, %r23, 10;
	sub.s32 	%r4, %r19, %r24;
	add.s32 	%r5, %r2, 10;
	mul.hi.u32 	%r25, %r5, -858993459;
	shr.u32 	%r26, %r25, 3;
	mul.lo.s32 	%r27, %r26, 10;
	sub.s32 	%r28, %r5, %r27;
	mul.lo.s32 	%r6, %r28, 10;
	add.s32 	%r7, %r6, %r4;
	add.s32 	%r29, %r3, 10;
	mul.hi.u32 	%r30, %r29, -858993459;
	shr.u32 	%r31, %r30, 3;
	mul.lo.s32 	%r32, %r31, 10;
	sub.s32 	%r33, %r29, %r32;
	mul.lo.s32 	%r8, %r33, 100;
	add.s32 	%r9, %r7, %r8;
	mul.wide.s32 	%rd4, %r9, 8;
	add.s64 	%rd5, %rd1, %rd4;
	ld.global.f64 	%fd1, [%rd5];
	setp.gt.u32 	%p1, %r3, 8;
	mov.f64 	%fd32, 0d0000000000000000;
	@%p1 bra 	$L__BB0_2;
	mad.lo.s32 	%r34, %r3, 100, %r7;
	add.s32 	%r35, %r34, 100;
	mul.wide.u32 	%rd6, %r35, 8;
	add.s64 	%rd7, %rd1, %rd6;
	ld.global.f64 	%fd32, [%rd7];
	setp.eq.s32 	%p2, %r3, 0;
	mov.f64 	%fd33, 0d0000000000000000;
	@%p2 bra 	$L__BB0_3;
$L__BB0_2:
	add.s32 	%r36, %r3, 9;
	mul.hi.u32 	%r37, %r36, -858993459;
	shr.u32 	%r38, %r37, 3;
	mul.lo.s32 	%r39, %r38, 10;
	sub.s32 	%r40, %r36, %r39;
	mad.lo.s32 	%r41, %r40, 100, %r7;
	mul.wide.s32 	%rd8, %r41, 8;
	add.s64 	%rd9, %rd1, %rd8;
	ld.global.f64 	%fd33, [%rd9];
$L__BB0_3:
	setp.lt.s32 	%p3, %r1, 1;
	mov.f64 	%fd35, 0d0000000000000000;
	@%p3 bra 	$L__BB0_5;
	add.s32 	%r42, %r1, 9;
	mul.hi.u32 	%r43, %r42, -858993459;
	shr.u32 	%r44, %r43, 3;
	mul.lo.s32 	%r45, %r44, 10;
	sub.s32 	%r46, %r42, %r45;
	add.s32 	%r47, %r6, %r46;
	add.s32 	%r48, %r47, %r8;
	mul.wide.u32 	%rd10, %r48, 8;
	add.s64 	%rd11, %rd1, %rd10;
	ld.global.f64 	%fd35, [%rd11];
	setp.gt.u32 	%p4, %r1, 8;
	mov.f64 	%fd36, 0d0000000000000000;
	@%p4 bra 	$L__BB0_6;
$L__BB0_5:
	add.s32 	%r49, %r1, 11;
	mul.hi.s32 	%r50, %r49, 1717986919;
	shr.u32 	%r51, %r50, 31;
	shr.s32 	%r52, %r50, 2;
	add.s32 	%r53, %r52, %r51;
	mul.lo.s32 	%r54, %r53, 10;
	sub.s32 	%r55, %r49, %r54;
	add.s32 	%r56, %r6, %r55;
	add.s32 	%r57, %r56, %r8;
	mul.wide.s32 	%rd12, %r57, 8;
	add.s64 	%rd13, %rd1, %rd12;
	ld.global.f64 	%fd36, [%rd13];
$L__BB0_6:
	setp.eq.s32 	%p5, %r2, 0;
	mov.f64 	%fd38, 0d0000000000000000;
	@%p5 bra 	$L__BB0_8;
	add.s32 	%r58, %r2, 9;
	mul.hi.u32 	%r59, %r58, -858993459;
	shr.u32 	%r60, %r59, 3;
	mul.lo.s32 	%r61, %r60, 10;
	sub.s32 	%r62, %r58, %r61;
	mad.lo.s32 	%r63, %r62, 10, %r4;
	add.s32 	%r64, %r63, %r8;
	mul.wide.s32 	%rd14, %r64, 8;
	add.s64 	%rd15, %rd1, %rd14;
	ld.global.f64 	%fd38, [%rd15];
	setp.gt.u32 	%p6, %r2, 8;
	mov.f64 	%fd39, 0d0000000000000000;
	@%p6 bra 	$L__BB0_9;
$L__BB0_8:
	mad.lo.s32 	%r65, %r2, 9, %r5;
	add.s32 	%r66, %r65, %r4;
	add.s32 	%r67, %r66, %r8;
	mul.wide.u32 	%rd16, %r67, 8;
	add.s64 	%rd17, %rd1, %rd16;
	ld.global.f64 	%fd39, [%rd17];
$L__BB0_9:
	cvta.to.global.u64 	%rd18, %rd2;
	add.f64 	%fd23, %fd38, %fd39;
	add.f64 	%fd24, %fd36, %fd23;
	add.f64 	%fd25, %fd35, %fd24;
	add.f64 	%fd26, %fd32, %fd25;
	add.f64 	%fd27, %fd33, %fd26;
	fma.rn.f64 	%fd28, %fd1, 0d4018000000000000, %fd27;
	min.f64 	%fd29, %fd28, 0d406FE00000000000;
	max.f64 	%fd30, %fd29, 0d0000000000000000;
	add.s64 	%rd20, %rd18, %rd4;
	st.global.f64 	[%rd20], %fd30;
	ret;

}


// ===== COMPILED SASS (sm_100) =====

	.target	sm_100

	.elftype	@"ET_EXEC"


//--------------------- .note.nv.tkinfo           --------------------------
	.section	.note.nv.tkinfo,"",@"SHT_NOTE"
	.sectionflags	@"SHF_NOTE_NV_TKINFO"
	.tkinfo
        /*0018*/ 	.word	0x00000002
        /*0030*/ 	.string	""
        /*0030*/ 	.string	"ptxas"
        /*0030*/ 	.string	"Cuda compilation tools, release 13.0, V13.0.88"
        /*0030*/ 	.string	"Build cuda_13.0.r13.0/compiler.36424714_0"
        /*0030*/ 	.string	"-arch sm_100 -m 64 "



//--------------------- .note.nv.cuinfo           --------------------------
	.section	.note.nv.cuinfo,"",@"SHT_NOTE"
	.sectionflags	@"SHF_NOTE_NV_CUINFO"
        /*0018*/ 	.short	0x0002
        /*001a*/ 	.short	0x0064
        /*001c*/ 	.short	0x0082
	.zero		2


//--------------------- .nv.info                  --------------------------
	.section	.nv.info,"",@"SHT_CUDA_INFO"
	.align	4


	//----- nvinfo : EIATTR_REGCOUNT
	.align		4
        /*0000*/ 	.byte	0x04, 0x2f
        /*0002*/ 	.short	(.L_2 - .L_1)
	.align		4
.L_1:
        /*0004*/ 	.word	index@(_Z6kernelPdS_)
        /*0008*/ 	.word	0x00000018


	//----- nvinfo : EIATTR_FRAME_SIZE
	.align		4
.L_2:
        /*000c*/ 	.byte	0x04, 0x11
        /*000e*/ 	.short	(.L_4 - .L_3)
	.align		4
.L_3:
        /*0010*/ 	.word	index@(_Z6kernelPdS_)
        /*0014*/ 	.word	0x00000000


	//----- nvinfo : EIATTR_MIN_STACK_SIZE
	.align		4
.L_4:
        /*0018*/ 	.byte	0x04, 0x12
        /*001a*/ 	.short	(.L_6 - .L_5)
	.align		4
.L_5:
        /*001c*/ 	.word	index@(_Z6kernelPdS_)
        /*0020*/ 	.word	0x00000000
.L_6:


//--------------------- .nv.compat                --------------------------
	.section	.nv.compat,"",@"SHT_CUDA_COMPAT_INFO"
	.align	4
        /*0000*/ 	.byte	0x02, 0x09, 0x00, 0x00, 0x02, 0x02, 0x01, 0x00, 0x02, 0x05, 0x05, 0x00, 0x03, 0x07, 0x01, 0x01
        /*0010*/ 	.byte	0x02, 0x03, 0x00, 0x00, 0x02, 0x06, 0x01, 0x00, 0x04, 0x0b, 0x08, 0x00, 0x01, 0x00, 0x00, 0x00
        /*0020*/ 	.byte	0x00, 0x00, 0x00, 0x00


//--------------------- .nv.info._Z6kernelPdS_    --------------------------
	.section	.nv.info._Z6kernelPdS_,"",@"SHT_CUDA_INFO"
	.sectionflags	@""
	.align	4


	//----- nvinfo : EIATTR_CUDA_API_VERSION
	.align		4
        /*0000*/ 	.byte	0x04, 0x37
        /*0002*/ 	.short	(.L_8 - .L_7)
.L_7:
        /*0004*/ 	.word	0x00000082


	//----- nvinfo : EIATTR_KPARAM_INFO
	.align		4
.L_8:
        /*0008*/ 	.byte	0x04, 0x17
        /*000a*/ 	.short	(.L_10 - .L_9)
.L_9:
        /*000c*/ 	.word	0x00000000
        /*0010*/ 	.short	0x0001
        /*0012*/ 	.short	0x0008
        /*0014*/ 	.byte	0x00, 0xf5, 0x21, 0x00


	//----- nvinfo : EIATTR_KPARAM_INFO
	.align		4
.L_10:
        /*0018*/ 	.byte	0x04, 0x17
        /*001a*/ 	.short	(.L_12 - .L_11)
.L_11:
        /*001c*/ 	.word	0x00000000
        /*0020*/ 	.short	0x0000
        /*0022*/ 	.short	0x0000
        /*0024*/ 	.byte	0x00, 0xf5, 0x21, 0x00


	//----- nvinfo : EIATTR_SPARSE_MMA_MASK
	.align		4
.L_12:
        /*0028*/ 	.byte	0x03, 0x50
        /*002a*/ 	.short	0x0000


	//----- nvinfo : EIATTR_MAXREG_COUNT
	.align		4
        /*002c*/ 	.byte	0x03, 0x1b
        /*002e*/ 	.short	0x00ff


	//----- nvinfo : EIATTR_MERCURY_ISA_VERSION
	.align		4
        /*0030*/ 	.byte	0x03, 0x5f
        /*0032*/ 	.short	0x0101


	//----- nvinfo : EIATTR_VRC_CTA_INIT_COUNT
	.align		4
        /*0034*/ 	.byte	0x02, 0x4a
	.zero		1
	.zero		1


	//----- nvinfo : EIATTR_EXIT_INSTR_OFFSETS
	.align		4
        /*0038*/ 	.byte	0x04, 0x1c
        /*003a*/ 	.short	(.L_14 - .L_13)


	//   ....[0]....
.L_13:
        /*003c*/ 	.word	0x00000860


	//----- nvinfo : EIATTR_CRS_STACK_SIZE
	.align		4
.L_14:
        /*0040*/ 	.byte	0x04, 0x1e
        /*0042*/ 	.short	(.L_16 - .L_15)
.L_15:
        /*0044*/ 	.word	0x00000000


	//----- nvinfo : EIATTR_CBANK_PARAM_SIZE
	.align		4
.L_16:
        /*0048*/ 	.byte	0x03, 0x19
        /*004a*/ 	.short	0x0010


	//----- nvinfo : EIATTR_PARAM_CBANK
	.align		4
        /*004c*/ 	.byte	0x04, 0x0a
        /*004e*/ 	.short	(.L_18 - .L_17)
	.align		4
.L_17:
        /*0050*/ 	.word	index@(.nv.constant0._Z6kernelPdS_)
        /*0054*/ 	.short	0x0380
        /*0056*/ 	.short	0x0010


	//----- nvinfo : EIATTR_SW_WAR
	.align		4
.L_18:
        /*0058*/ 	.byte	0x04, 0x36
        /*005a*/ 	.short	(.L_20 - .L_19)
.L_19:
        /*005c*/ 	.word	0x00000008
.L_20:


//--------------------- .nv.callgraph             --------------------------
	.section	.nv.callgraph,"",@"SHT_CUDA_CALLGRAPH"
	.align	4
	.sectionentsize	8
	.align		4
        /*0000*/ 	.word	0x00000000
	.align		4
        /*0004*/ 	.word	0xffffffff
	.align		4
        /*0008*/ 	.word	0x00000000
	.align		4
        /*000c*/ 	.word	0xfffffffe
	.align		4
        /*0010*/ 	.word	0x00000000
	.align		4
        /*0014*/ 	.word	0xfffffffd
	.align		4
        /*0018*/ 	.word	0x00000000
	.align		4
        /*001c*/ 	.word	0xfffffffc


//--------------------- .nv.constant4             --------------------------
	.section	.nv.constant4,"a",@progbits
	.align	8
	.align		8
.nv.constant4:
        /*0000*/ 	.dword	BORDER


//--------------------- .text._Z6kernelPdS_       --------------------------
	.section	.text._Z6kernelPdS_,"ax",@progbits
	.align	128
        .global         _Z6kernelPdS_
        .type           _Z6kernelPdS_,@function
        .size           _Z6kernelPdS_,(.L_x_13 - _Z6kernelPdS_)
        .other          _Z6kernelPdS_,@"STO_CUDA_ENTRY STV_DEFAULT"
_Z6kernelPdS_:
.text._Z6kernelPdS_:
[----:B------:R-:W-:Y:S01]  /*0000*/  LDC R1, c[0x0][0x37c] ;  /* 0x0000df00ff017b82 */ /* 0x000fe20000000800 */
[----:B------:R-:W0:Y:S07]  /*0010*/  S2R R18, SR_TID.X ;  /* 0x0000000000127919 */ /* 0x000e2e0000002100 */
[----:B------:R-:W0:Y:S01]  /*0020*/  S2UR UR4, SR_CTAID.X ;  /* 0x00000000000479c3 */ /* 0x000e220000002500 */
[----:B------:R-:W1:Y:S01]  /*0030*/  S2R R0, SR_TID.Y ;  /* 0x0000000000007919 */ /* 0x000e620000002200 */
[----:B------:R-:W2:Y:S06]  /*0040*/  S2R R14, SR_TID.Z ;  /* 0x00000000000e7919 */ /* 0x000eac0000002300 */
[----:B------:R-:W0:Y:S08]  /*0050*/  LDC R3, c[0x0][0x360] ;  /* 0x0000d800ff037b82 */ /* 0x000e300000000800 */
[----:B------:R-:W1:Y:S08]  /*0060*/  S2UR UR5, SR_CTAID.Y ;  /* 0x00000000000579c3 */ /* 0x000e700000002600 */
[----:B------:R-:W1:Y:S08]  /*0070*/  LDC R5, c[0x0][0x364] ;  /* 0x0000d900ff057b82 */ /* 0x000e700000000800 */
[----:B------:R-:W2:Y:S01]  /*0080*/  S2UR UR6, SR_CTAID.Z ;  /* 0x00000000000679c3 */ /* 0x000ea20000002700 */
[----:B0-----:R-:W-:-:S05]  /*0090*/  IMAD R18, R3, UR4, R18 ;  /* 0x0000000403127c24 */ /* 0x001fca000f8e0212 */
[----:B------:R-:W-:Y:S02]  /*00a0*/  IADD3 R10, PT, PT, R18, 0xa, RZ ;  /* 0x0000000a120a7810 */ /* 0x000fe40007ffe0ff */
[----:B------:R-:W2:Y:S03]  /*00b0*/  LDC R7, c[0x0][0x368] ;  /* 0x0000da00ff077b82 */ /* 0x000ea60000000800 */
[----:B------:R-:W-:-:S04]  /*00c0*/  IMAD.HI R2, R10, 0x66666667, RZ ;  /* 0x666666670a027827 */ /* 0x000fc800078e02ff */
[----:B-1----:R-:W-:Y:S01]  /*00d0*/  IMAD R0, R5, UR5, R0 ;  /* 0x0000000505007c24 */ /* 0x002fe2000f8e0200 */
[----:B------:R-:W0:Y:S01]  /*00e0*/  LDC.64 R8, c[0x0][0x380] ;  /* 0x0000e000ff087b82 */ /* 0x000e220000000a00 */
[----:B------:R-:W-:Y:S01]  /*00f0*/  SHF.R.U32.HI R3, RZ, 0x1f, R2 ;  /* 0x0000001fff037819 */ /* 0x000fe20000011602 */
[----:B------:R-:W1:Y:S02]  /*0100*/  LDCU.64 UR4, c[0x0][0x358] ;  /* 0x00006b00ff0477ac */ /* 0x000e640008000a00 */
[----:B------:R-:W-:Y:S02]  /*0110*/  IADD3 R11, PT, PT, R0, 0xa, RZ ;  /* 0x0000000a000b7810 */ /* 0x000fe40007ffe0ff */
[----:B------:R-:W-:-:S03]  /*0120*/  LEA.HI.SX32 R3, R2, R3, 0x1e ;  /* 0x0000000302037211 */ /* 0x000fc600078ff2ff */
[----:B------:R-:W-:-:S04]  /*0130*/  IMAD.HI.U32 R4, R11, -0x33333333, RZ ;  /* 0xcccccccd0b047827 */ /* 0x000fc800078e00ff */
[----:B------:R-:W-:Y:S01]  /*0140*/  IMAD R10, R3, -0xa, R10 ;  /* 0xfffffff6030a7824 */ /* 0x000fe200078e020a */
[----:B------:R-:W-:Y:S01]  /*0150*/  SHF.R.U32.HI R4, RZ, 0x3, R4 ;  /* 0x00000003ff047819 */ /* 0x000fe20000011604 */
[----:B--2---:R-:W-:-:S04]  /*0160*/  IMAD R14, R7, UR6, R14 ;  /* 0x00000006070e7c24 */ /* 0x004fc8000f8e020e */
[----:B------:R-:W-:Y:S01]  /*0170*/  IMAD R19, R4, -0xa, R11 ;  /* 0xfffffff604137824 */ /* 0x000fe200078e020b */
[----:B------:R-:W-:-:S03]  /*0180*/  IADD3 R12, PT, PT, R14, 0xa, RZ ;  /* 0x0000000a0e0c7810 */ /* 0x000fc60007ffe0ff */
[----:B------:R-:W-:Y:S02]  /*0190*/  IMAD R15, R19, 0xa, R10 ;  /* 0x0000000a130f7824 */ /* 0x000fe400078e020a */
[----:B------:R-:W-:-:S05]  /*01a0*/  IMAD.HI.U32 R2, R12, -0x33333333, RZ ;  /* 0xcccccccd0c027827 */ /* 0x000fca00078e00ff */
[----:B------:R-:W-:-:S05]  /*01b0*/  SHF.R.U32.HI R3, RZ, 0x3, R2 ;  /* 0x00000003ff037819 */ /* 0x000fca0000011602 */
[----:B------:R-:W-:-:S04]  /*01c0*/  IMAD R12, R3, -0xa, R12 ;  /* 0xfffffff6030c7824 */ /* 0x000fc800078e020c */
[----:B------:R-:W-:-:S04]  /*01d0*/  IMAD R13, R12, 0x64, R15 ;  /* 0x000000640c0d7824 */ /* 0x000fc800078e020f */
[----:B0-----:R-:W-:-:S06]  /*01e0*/  IMAD.WIDE R6, R13, 0x8, R8 ;  /* 0x000000080d067825 */ /* 0x001fcc00078e0208 */
[----:B-1----:R-:W5:Y:S01]  /*01f0*/  LDG.E.64 R6, desc[UR4][R6.64] ;  /* 0x0000000406067981 */ /* 0x002f62000c1e1b00 */
[----:B------:R-:W-:Y:S01]  /*0200*/  ISETP.GT.U32.AND P0, PT, R14, 0x8, PT ;  /* 0x000000080e00780c */ /* 0x000fe20003f04070 */
[----:B------:R-:W-:Y:S04]  /*0210*/  BSSY.RECONVERGENT B1, `(.L_x_0) ;  /* 0x0000014000017945 */ /* 0x000fe80003800200 */
[----:B------:R-:W-:Y:S01]  /*0220*/  BSSY.RELIABLE B0, `(.L_x_1) ;  /* 0x000000b000007945 */ /* 0x000fe20003800100 */
[----:B------:R-:W-:-:S07]  /*0230*/  CS2R R4, SRZ ;  /* 0x0000000000047805 */ /* 0x000fce000001ff00 */
[----:B------:R-:W-:Y:S05]  /*0240*/  @P0 BRA `(.L_x_2) ;  /* 0x0000000000200947 */ /* 0x000fea0003800000 */
[----:B------:R-:W-:-:S05]  /*0250*/  IMAD R2, R14, 0x64, R15 ;  /* 0x000000640e027824 */ /* 0x000fca00078e020f */
[----:B------:R-:W-:-:S05]  /*0260*/  IADD3 R5, PT, PT, R2, 0x64, RZ ;  /* 0x0000006402057810 */ /* 0x000fca0007ffe0ff */
[----:B------:R-:W-:-:S06]  /*0270*/  IMAD.WIDE.U32 R4, R5, 0x8, R8 ;  /* 0x0000000805047825 */ /* 0x000fcc00078e0008 */
[----:B------:R-:W5:Y:S01]  /*0280*/  LDG.E.64 R4, desc[UR4][R4.64] ;  /* 0x0000000404047981 */ /* 0x000f62000c1e1b00 */
[----:B------:R-:W-:Y:S02]  /*0290*/  ISETP.NE.AND P0, PT, R14, RZ, PT ;  /* 0x000000ff0e00720c */ /* 0x000fe40003f05270 */
[----:B------:R-:W-:-:S11]  /*02a0*/  CS2R R2, SRZ ;  /* 0x0000000000027805 */ /* 0x000fd6000001ff00 */
[----:B------:R-:W-:Y:S05]  /*02b0*/  @!P0 BREAK.RELIABLE B0 ;  /* 0x0000000000008942 */ /* 0x000fea0003800100 */
[----:B------:R-:W-:Y:S05]  /*02c0*/  @!P0 BRA `(.L_x_3) ;  /* 0x0000000000208947 */ /* 0x000fea0003800000 */
.L_x_2:
[----:B------:R-:W-:Y:S05]  /*02d0*/  BSYNC.RELIABLE B0 ;  /* 0x0000000000007941 */ /* 0x000fea0003800100 */
.L_x_1:
[----:B------:R-:W-:-:S04]  /*02e0*/  VIADD R14, R14, 0x9 ;  /* 0x000000090e0e7836 */ /* 0x000fc80000000000 */
[----:B------:R-:W-:-:S05]  /*02f0*/  IMAD.HI.U32 R2, R14, -0x33333333, RZ ;  /* 0xcccccccd0e027827 */ /* 0x000fca00078e00ff */
[----:B------:R-:W-:-:S05]  /*0300*/  SHF.R.U32.HI R3, RZ, 0x3, R2 ;  /* 0x00000003ff037819 */ /* 0x000fca0000011602 */
[----:B------:R-:W-:-:S04]  /*0310*/  IMAD R14, R3, -0xa, R14 ;  /* 0xfffffff6030e7824 */ /* 0x000fc800078e020e */
[----:B------:R-:W-:-:S04]  /*0320*/  IMAD R3, R14, 0x64, R15 ;  /* 0x000000640e037824 */ /* 0x000fc800078e020f */
[----:B------:R-:W-:-:S06]  /*0330*/  IMAD.WIDE R2, R3, 0x8, R8 ;  /* 0x0000000803027825 */ /* 0x000fcc00078e0208 */
[----:B------:R-:W5:Y:S02]  /*0340*/  LDG.E.64 R2, desc[UR4][R2.64] ;  /* 0x0000000402027981 */ /* 0x000f64000c1e1b00 */
.L_x_3:
[----:B------:R-:W-:Y:S05]  /*0350*/  BSYNC.RECONVERGENT B1 ;  /* 0x0000000000017941 */ /* 0x000fea0003800200 */
.L_x_0:
[----:B------:R-:W-:Y:S05]  /*0360*/  WARPSYNC.ALL ;  /* 0x0000000000007948 */ /* 0x000fea0003800000 */
[----:B------:R-:W-:Y:S01]  /*0370*/  ISETP.GE.AND P0, PT, R18, 0x1, PT ;  /* 0x000000011200780c */ /* 0x000fe20003f06270 */
[----:B------:R-:W-:Y:S04]  /*0380*/  BSSY.RECONVERGENT B2, `(.L_x_4) ;  /* 0x000001a000027945 */ /* 0x000fe80003800200 */
[----:B------:R-:W-:Y:S01]  /*0390*/  BSSY.RELIABLE B1, `(.L_x_5) ;  /* 0x000000f000017945 */ /* 0x000fe20003800100 */
[----:B------:R-:W-:-:S07]  /*03a0*/  CS2R R14, SRZ ;  /* 0x00000000000e7805 */ /* 0x000fce000001ff00 */
[----:B------:R-:W-:Y:S05]  /*03b0*/  @!P0 BRA `(.L_x_6) ;  /* 0x0000000000308947 */ /* 0x000fea0003800000 */
[----:B------:R-:W-:-:S05]  /*03c0*/  IADD3 R14, PT, PT, R18, 0x9, RZ ;  /* 0x00000009120e7810 */ /* 0x000fca0007ffe0ff */
[----:B------:R-:W-:-:S05]  /*03d0*/  IMAD.HI.U32 R15, R14, -0x33333333, RZ ;  /* 0xcccccccd0e0f7827 */ /* 0x000fca00078e00ff */
[----:B------:R-:W-:-:S05]  /*03e0*/  SHF.R.U32.HI R15, RZ, 0x3, R15 ;  /* 0x00000003ff0f7819 */ /* 0x000fca000001160f */
[----:B------:R-:W-:-:S04]  /*03f0*/  IMAD R14, R15, -0xa, R14 ;  /* 0xfffffff60f0e7824 */ /* 0x000fc800078e020e */
[----:B------:R-:W-:-:S04]  /*0400*/  IMAD R15, R19, 0xa, R14 ;  /* 0x0000000a130f7824 */ /* 0x000fc800078e020e */
[----:B------:R-:W-:-:S04]  /*0410*/  IMAD R15, R12, 0x64, R15 ;  /* 0x000000640c0f7824 */ /* 0x000fc800078e020f */
[----:B------:R-:W-:-:S06]  /*0420*/  IMAD.WIDE.U32 R14, R15, 0x8, R8 ;  /* 0x000000080f0e7825 */ /* 0x000fcc00078e0008 */
[----:B------:R-:W5:Y:S01]  /*0430*/  LDG.E.64 R14, desc[UR4][R14.64] ;  /* 0x000000040e0e7981 */ /* 0x000f62000c1e1b00 */
[----:B------:R-:W-:Y:S02]  /*0440*/  ISETP.GT.U32.AND P0, PT, R18, 0x8, PT ;  /* 0x000000081200780c */ /* 0x000fe40003f04070 */
[----:B------:R-:W-:-:S11]  /*0450*/  CS2R R16, SRZ ;  /* 0x0000000000107805 */ /* 0x000fd6000001ff00 */
[----:B------:R-:W-:Y:S05]  /*0460*/  @P0 BREAK.RELIABLE B1 ;  /* 0x0000000000010942 */ /* 0x000fea0003800100 */
[----:B------:R-:W-:Y:S05]  /*0470*/  @P0 BRA `(.L_x_7) ;  /* 0x0000000000280947 */ /* 0x000fea0003800000 */
.L_x_6:
[----:B------:R-:W-:Y:S05]  /*0480*/  BSYNC.RELIABLE B1 ;  /* 0x0000000000017941 */ /* 0x000fea0003800100 */
.L_x_5:
[----:B------:R-:W-:-:S05]  /*0490*/  IADD3 R18, PT, PT, R18, 0xb, RZ ;  /* 0x0000000b12127810 */ /* 0x000fca0007ffe0ff */
[----:B------:R-:W-:-:S05]  /*04a0*/  IMAD.HI R16, R18, 0x66666667, RZ ;  /* 0x6666666712107827 */ /* 0x000fca00078e02ff */
[----:B------:R-:W-:-:S04]  /*04b0*/  SHF.R.U32.HI R17, RZ, 0x1f, R16 ;  /* 0x0000001fff117819 */ /* 0x000fc80000011610 */
[----:B------:R-:W-:-:S05]  /*04c0*/  LEA.HI.SX32 R17, R16, R17, 0x1e ;  /* 0x0000001110117211 */ /* 0x000fca00078ff2ff */
[----:B------:R-:W-:-:S04]  /*04d0*/  IMAD R18, R17, -0xa, R18 ;  /* 0xfffffff611127824 */ /* 0x000fc800078e0212 */
[----:B------:R-:W-:-:S04]  /*04e0*/  IMAD R19, R19, 0xa, R18 ;  /* 0x0000000a13137824 */ /* 0x000fc800078e0212 */
[----:B------:R-:W-:-:S04]  /*04f0*/  IMAD R17, R12, 0x64, R19 ;  /* 0x000000640c117824 */ /* 0x000fc800078e0213 */
[----:B------:R-:W-:-:S06]  /*0500*/  IMAD.WIDE R16, R17, 0x8, R8 ;  /* 0x0000000811107825 */ /* 0x000fcc00078e0208 */
[----:B------:R-:W5:Y:S02]  /*0510*/  LDG.E.64 R16, desc[UR4][R16.64] ;  /* 0x0000000410107981 */ /* 0x000f64000c1e1b00 */
.L_x_7:
[----:B------:R-:W-:Y:S05]  /*0520*/  BSYNC.RECONVERGENT B2 ;  /* 0x0000000000027941 */ /* 0x000fea0003800200 */
.L_x_4:
[----:B------:R-:W-:Y:S05]  /*0530*/  WARPSYNC.ALL ;  /* 0x0000000000007948 */ /* 0x000fea0003800000 */
[----:B------:R-:W-:Y:S01]  /*0540*/  ISETP.NE.AND P0, PT, R0, RZ, PT ;  /* 0x000000ff0000720c */ /* 0x000fe20003f05270 */
        /* <DEDUP_REMOVED lines=10> */
[----:B------:R-:W-:-:S06]  /*05f0*/  IMAD.WIDE R18, R19, 0x8, R8 ;  /* 0x0000000813127825 */ /* 0x000fcc00078e0208 */
[----:B------:R-:W5:Y:S01]  /*0600*/  LDG.E.64 R18, desc[UR4][R18.64] ;  /* 0x0000000412127981 */ /* 0x000f62000c1e1b00 */
[----:B------:R-:W-:Y:S02]  /*0610*/  ISETP.GT.U32.AND P0, PT, R0, 0x8, PT ;  /* 0x000000080000780c */ /* 0x000fe40003f04070 */
[----:B------:R-:W-:-:S11]  /*0620*/  CS2R R20, SRZ ;  /* 0x0000000000147805 */ /* 0x000fd6000001ff00 */
[----:B------:R-:W-:Y:S05]  /*0630*/  @P0 BREAK.RELIABLE B3 ;  /* 0x0000000000030942 */ /* 0x000fea0003800100 */
[----:B------:R-:W-:Y:S05]  /*0640*/  @P0 BRA `(.L_x_11) ;  /* 0x0000000000180947 */ /* 0x000fea0003800000 */
.L_x_10:
[----:B------:R-:W-:Y:S05]  /*0650*/  BSYNC.RELIABLE B3 ;  /* 0x0000000000037941 */ /* 0x000fea0003800100 */
.L_x_9:
[----:B------:R-:W-:-:S04]  /*0660*/  IMAD R11, R0, 0x9, R11 ;  /* 0x00000009000b7824 */ /* 0x000fc800078e020b */
[----:B------:R-:W-:-:S04]  /*0670*/  IMAD.IADD R11, R10, 0x1, R11 ;  /* 0x000000010a0b7824 */ /* 0x000fc800078e020b */
[----:B------:R-:W-:-:S04]  /*0680*/  IMAD R11, R12, 0x64, R11 ;  /* 0x000000640c0b7824 */ /* 0x000fc800078e020b */
[----:B------:R-:W-:-:S05]  /*0690*/  IMAD.WIDE.U32 R8, R11, 0x8, R8 ;  /* 0x000000080b087825 */ /* 0x000fca00078e0008 */
[----:B------:R0:W5:Y:S02]  /*06a0*/  LDG.E.64 R20, desc[UR4][R8.64] ;  /* 0x0000000408147981 */ /* 0x000164000c1e1b00 */
.L_x_11:
[----:B------:R-:W-:Y:S05]  /*06b0*/  BSYNC.RECONVERGENT B2 ;  /* 0x0000000000027941 */ /* 0x000fea0003800200 */
.L_x_8:
[----:B------:R-:W-:Y:S05]  /*06c0*/  WARPSYNC.ALL ;  /* 0x0000000000007948 */ /* 0x000fea0003800000 */
[----:B-----5:R-:W-:-:S08]  /*06d0*/  DADD R18, R20, R18 ;  /* 0x0000000014127229 */ /* 0x020fd00000000012 */
[----:B------:R-:W-:-:S08]  /*06e0*/  DADD R16, R18, R16 ;  /* 0x0000000012107229 */ /* 0x000fd00000000010 */
[----:B------:R-:W-:-:S08]  /*06f0*/  DADD R14, R16, R14 ;  /* 0x00000000100e7229 */ /* 0x000fd0000000000e */
[----:B------:R-:W-:-:S08]  /*0700*/  DADD R4, R14, R4 ;  /* 0x000000000e047229 */ /* 0x000fd00000000004 */
[----:B------:R-:W-:Y:S02]  /*0710*/  DADD R2, R4, R2 ;  /* 0x0000000004027229 */ /* 0x000fe40000000002 */
[----:B------:R-:W1:Y:S06]  /*0720*/  LDC.64 R4, c[0x0][0x388] ;  /* 0x0000e200ff047b82 */ /* 0x000e6c0000000a00 */
[----:B------:R-:W-:Y:S01]  /*0730*/  DFMA R2, R6, 6, R2 ;  /* 0x401800000602782b */ /* 0x000fe20000000002 */
[----:B------:R-:W-:-:S07]  /*0740*/  MOV R6, 0x80000 ;  /* 0x0008000000067802 */ /* 0x000fce0000000f00 */
[----:B------:R-:W-:Y:S02]  /*0750*/  DSETP.MIN.AND P0, P1, R2, 255, PT ;  /* 0x406fe0000200742a */ /* 0x000fe40003900000 */
[----:B------:R-:W-:-:S04]  /*0760*/  MOV R0, R3 ;  /* 0x0000000300007202 */ /* 0x000fc80000000f00 */
[----:B------:R-:W-:Y:S01]  /*0770*/  FSEL R7, R0, 3.748046875, P0 ;  /* 0x406fe00000077808 */ /* 0x000fe20000000000 */
[----:B------:R-:W-:Y:S01]  /*0780*/  IMAD.MOV.U32 R0, RZ, RZ, RZ ;  /* 0x000000ffff007224 */ /* 0x000fe200078e00ff */
[----:B------:R-:W-:Y:S01]  /*0790*/  SEL R2, R2, RZ, P0 ;  /* 0x000000ff02027207 */ /* 0x000fe20000000000 */
[----:B-1----:R-:W-:-:S05]  /*07a0*/  IMAD.WIDE R4, R13, 0x8, R4 ;  /* 0x000000080d047825 */ /* 0x002fca00078e0204 */
[----:B------:R-:W-:-:S04]  /*07b0*/  @P1 LOP3.LUT R7, R6, 0x406fe000, RZ, 0xfc, !PT ;  /* 0x406fe00006071812 */ /* 0x000fc800078efcff */
[----:B------:R-:W-:Y:S02]  /*07c0*/  MOV R3, R7 ;  /* 0x0000000700037202 */ /* 0x000fe40000000f00 */
[----:B------:R-:W-:Y:S02]  /*07d0*/  MOV R7, R2 ;  /* 0x0000000200077202 */ /* 0x000fe40000000f00 */
[----:B0-----:R-:W-:Y:S02]  /*07e0*/  MOV R9, R3 ;  /* 0x0000000300097202 */ /* 0x001fe40000000f00 */
[----:B------:R-:W-:Y:S01]  /*07f0*/  DSETP.MAX.AND P0, P1, RZ, R2, PT ;  /* 0x00000002ff00722a */ /* 0x000fe2000390f000 */
[----:B------:R-:W-:-:S05]  /*0800*/  HFMA2 R2, -RZ, RZ, 0, 0 ;  /* 0x00000000ff027431 */ /* 0x000fca00000001ff */
[----:B------:R-:W-:Y:S02]  /*0810*/  FSEL R11, R0, R9, P0 ;  /* 0x00000009000b7208 */ /* 0x000fe40000000000 */
[----:B------:R-:W-:-:S06]  /*0820*/  SEL R2, R2, R7, P0 ;  /* 0x0000000702027207 */ /* 0x000fcc0000000000 */
[----:B------:R-:W-:-:S04]  /*0830*/  @P1 LOP3.LUT R11, R9, 0x80000, RZ, 0xfc, !PT ;  /* 0x00080000090b1812 */ /* 0x000fc800078efcff */
[----:B------:R-:W-:-:S05]  /*0840*/  MOV R3, R11 ;  /* 0x0000000b00037202 */ /* 0x000fca0000000f00 */
[----:B------:R-:W-:Y:S01]  /*0850*/  STG.E.64 desc[UR4][R4.64], R2 ;  /* 0x0000000204007986 */ /* 0x000fe2000c101b04 */
[----:B------:R-:W-:Y:S05]  /*0860*/  EXIT ;  /* 0x000000000000794d */ /* 0x000fea0003800000 */
.L_x_12:
[----:B------:R-:W-:-:S00]  /*0870*/  BRA `(.L_x_12) ;  /* 0xfffffffc00fc7947 */ /* 0x000fc0000383ffff */
[----:B------:R-:W-:-:S00]  /*0880*/  NOP ;  /* 0x0000000000007918 */ /* 0x000fc00000000000 */
[----:B------:R-:W-:-:S00]  /*0890*/  NOP ;  /* 0x0000000000007918 */ /* 0x000fc00000000000 */
[----:B------:R-:W-:-:S00]  /*08a0*/  NOP ;  /* 0x0000000000007918 */ /* 0x000fc00000000000 */
[----:B------:R-:W-:-:S00]  /*08b0*/  NOP ;  /* 0x0000000000007918 */ /* 0x000fc00000000000 */
[----:B------:R-:W-:-:S00]  /*08c0*/  NOP ;  /* 0x0000000000007918 */ /* 0x000fc00000000000 */
[----:B------:R-:W-:-:S00]  /*08d0*/  NOP ;  /* 0x0000000000007918 */ /* 0x000fc00000000000 */
[----:B------:R-:W-:-:S00]  /*08e0*/  NOP ;  /* 0x0000000000007918 */ /* 0x000fc00000000000 */
[----:B------:R-:W-:-:S00]  /*08f0*/  NOP ;  /* 0x0000000000007918 */ /* 0x000fc00000000000 */
.L_x_13:


//--------------------- .nv.shared.reserved.0     --------------------------
	.section	.nv.shared.reserved.0,"aw",@nobits
	.weak		__nv_reservedSMEM_offset_0_alias
	.size		__nv_reservedSMEM_offset_0_alias, 0, 64
	.other		__nv_reservedSMEM_offset_0_alias,@"STO_CUDA_RESERVED_SHARED STV_DEFAULT"
__nv_reservedSMEM_offset_0_alias:
	.zero		0
	.zero		64


//--------------------- .nv.global                --------------------------
	.section	.nv.global,"aw",@nobits
	.align	4
.nv.global:
	.type		BORDER,@object
	.size		BORDER,(.L_0 - BORDER)
BORDER:
	.zero		4
.L_0:


//--------------------- .nv.constant0._Z6kernelPdS_ --------------------------
	.section	.nv.constant0._Z6kernelPdS_,"a",@progbits
	.sectionflags	@""
	.align	4
.nv.constant0._Z6kernelPdS_:
	.zero		912


//--------------------- SYMBOLS --------------------------

	.type		.nv.reservedSmem.offset0,@object
	.size		.nv.reservedSmem.offset0,0x4
